//
// Generated by NVIDIA NVVM Compiler
//
// Compiler Build ID: CL-36424714
// Cuda compilation tools, release 13.0, V13.0.88
// Based on NVVM 20.0.0
//

.version 9.0
.target sm_100
.address_size 64

	// .globl	_Z14vector_add_gpuPfS_S_i

.visible .entry _Z14vector_add_gpuPfS_S_i(
	.param .u64 .ptr .align 1 _Z14vector_add_gpuPfS_S_i_param_0,
	.param .u64 .ptr .align 1 _Z14vector_add_gpuPfS_S_i_param_1,
	.param .u64 .ptr .align 1 _Z14vector_add_gpuPfS_S_i_param_2,
	.param .u32 _Z14vector_add_gpuPfS_S_i_param_3
)
{


	ret;

}


// ===== COMPILED SASS (sm_100) =====

	.target	sm_100

	.elftype	@"ET_EXEC"


//--------------------- .note.nv.tkinfo           --------------------------
	.section	.note.nv.tkinfo,"",@"SHT_NOTE"
	.sectionflags	@"SHF_NOTE_NV_TKINFO"
	.tkinfo
        /*0018*/ 	.word	0x00000002
        /*0030*/ 	.string	""
        /*0030*/ 	.string	"ptxas"
        /*0030*/ 	.string	"Cuda compilation tools, release 13.0, V13.0.88"
        /*0030*/ 	.string	"Build cuda_13.0.r13.0/compiler.36424714_0"
        /*0030*/ 	.string	"-arch sm_100 -m 64 "



//--------------------- .note.nv.cuinfo           --------------------------
	.section	.note.nv.cuinfo,"",@"SHT_NOTE"
	.sectionflags	@"SHF_NOTE_NV_CUINFO"
        /*0018*/ 	.short	0x0002
        /*001a*/ 	.short	0x0064
        /*001c*/ 	.short	0x0082
	.zero		2


//--------------------- .nv.info                  --------------------------
	.section	.nv.info,"",@"SHT_CUDA_INFO"
	.align	4


	//----- nvinfo : EIATTR_REGCOUNT
	.align		4
        /*0000*/ 	.byte	0x04, 0x2f
        /*0002*/ 	.short	(.L_1 - .L_0)
	.align		4
.L_0:
        /*0004*/ 	.word	index@(_Z14vector_add_gpuPfS_S_i)
        /*0008*/ 	.word	0x00000004


	//----- nvinfo : EIATTR_FRAME_SIZE
	.align		4
.L_1:
        /*000c*/ 	.byte	0x04, 0x11
        /*000e*/ 	.short	(.L_3 - .L_2)
	.align		4
.L_2:
        /*0010*/ 	.word	index@(_Z14vector_add_gpuPfS_S_i)
        /*0014*/ 	.word	0x00000000


	//----- nvinfo : EIATTR_MIN_STACK_SIZE
	.align		4
.L_3:
        /*0018*/ 	.byte	0x04, 0x12
        /*001a*/ 	.short	(.L_5 - .L_4)
	.align		4
.L_4:
        /*001c*/ 	.word	index@(_Z14vector_add_gpuPfS_S_i)
        /*0020*/ 	.word	0x00000000
.L_5:


//--------------------- .nv.compat                --------------------------
	.section	.nv.compat,"",@"SHT_CUDA_COMPAT_INFO"
	.align	4
        /*0000*/ 	.byte	0x02, 0x09, 0x00, 0x00, 0x02, 0x02, 0x01, 0x00, 0x02, 0x05, 0x05, 0x00, 0x03, 0x07, 0x01, 0x01
        /*0010*/ 	.byte	0x02, 0x03, 0x00, 0x00, 0x02, 0x06, 0x01, 0x00, 0x04, 0x0b, 0x08, 0x00, 0x09, 0x00, 0x00, 0x00
        /*0020*/ 	.byte	0x00, 0x00, 0x00, 0x00


//--------------------- .nv.info._Z14vector_add_gpuPfS_S_i --------------------------
	.section	.nv.info._Z14vector_add_gpuPfS_S_i,"",@"SHT_CUDA_INFO"
	.sectionflags	@""
	.align	4


	//----- nvinfo : EIATTR_CUDA_API_VERSION
	.align		4
        /*0000*/ 	.byte	0x04, 0x37
        /*0002*/ 	.short	(.L_7 - .L_6)
.L_6:
        /*0004*/ 	.word	0x00000082


	//----- nvinfo : EIATTR_KPARAM_INFO
	.align		4
.L_7:
        /*0008*/ 	.byte	0x04, 0x17
        /*000a*/ 	.short	(.L_9 - .L_8)
.L_8:
        /*000c*/ 	.word	0x00000000
        /*0010*/ 	.short	0x0003
        /*0012*/ 	.short	0x0018
        /*0014*/ 	.byte	0x00, 0xf0, 0x11, 0x00


	//----- nvinfo : EIATTR_KPARAM_INFO
	.align		4
.L_9:
        /*0018*/ 	.byte	0x04, 0x17
        /*001a*/ 	.short	(.L_11 - .L_10)
.L_10:
        /*001c*/ 	.word	0x00000000
        /*0020*/ 	.short	0x0002
        /*0022*/ 	.short	0x0010
        /*0024*/ 	.byte	0x00, 0xf5, 0x21, 0x00


	//----- nvinfo : EIATTR_KPARAM_INFO
	.align		4
.L_11:
        /*0028*/ 	.byte	0x04, 0x17
        /*002a*/ 	.short	(.L_13 - .L_12)
.L_12:
        /*002c*/ 	.word	0x00000000
        /*0030*/ 	.short	0x0001
        /*0032*/ 	.short	0x0008
        /*0034*/ 	.byte	0x00, 0xf5, 0x21, 0x00


	//----- nvinfo : EIATTR_KPARAM_INFO
	.align		4
.L_13:
        /*0038*/ 	.byte	0x04, 0x17
        /*003a*/ 	.short	(.L_15 - .L_14)
.L_14:
        /*003c*/ 	.word	0x00000000
        /*0040*/ 	.short	0x0000
        /*0042*/ 	.short	0x0000
        /*0044*/ 	.byte	0x00, 0xf5, 0x21, 0x00


	//----- nvinfo : EIATTR_SPARSE_MMA_MASK
	.align		4
.L_15:
        /*0048*/ 	.byte	0x03, 0x50
        /*004a*/ 	.short	0x0000


	//----- nvinfo : EIATTR_MAXREG_COUNT
	.align		4
        /*004c*/ 	.byte	0x03, 0x1b
        /*004e*/ 	.short	0x00ff


	//----- nvinfo : EIATTR_MERCURY_ISA_VERSION
	.align		4
        /*0050*/ 	.byte	0x03, 0x5f
        /*0052*/ 	.short	0x0101


	//----- nvinfo : EIATTR_VRC_CTA_INIT_COUNT
	.align		4
        /*0054*/ 	.byte	0x02, 0x4a
	.zero		1
	.zero		1


	//----- nvinfo : EIATTR_EXIT_INSTR_OFFSETS
	.align		4
        /*0058*/ 	.byte	0x04, 0x1c
        /*005a*/ 	.short	(.L_17 - .L_16)


	//   ....[0]....
.L_16:
        /*005c*/ 	.word	0x00000010


	//----- nvinfo : EIATTR_CBANK_PARAM_SIZE
	.align		4
.L_17:
        /*0060*/ 	.byte	0x03, 0x19
        /*0062*/ 	.short	0x001c


	//----- nvinfo : EIATTR_PARAM_CBANK
	.align		4
        /*0064*/ 	.byte	0x04, 0x0a
        /*0066*/ 	.short	(.L_19 - .L_18)
	.align		4
.L_18:
        /*0068*/ 	.word	index@(.nv.constant0._Z14vector_add_gpuPfS_S_i)
        /*006c*/ 	.short	0x0380
        /*006e*/ 	.short	0x001c


	//----- nvinfo : EIATTR_SW_WAR
	.align		4
.L_19:
        /*0070*/ 	.byte	0x04, 0x36
        /*0072*/ 	.short	(.L_21 - .L_20)
.L_20:
        /*0074*/ 	.word	0x00000008
.L_21:


//--------------------- .nv.callgraph             --------------------------
	.section	.nv.callgraph,"",@"SHT_CUDA_CALLGRAPH"
	.align	4
	.sectionentsize	8
	.align		4
        /*0000*/ 	.word	0x00000000
	.align		4
        /*0004*/ 	.word	0xffffffff
	.align		4
        /*0008*/ 	.word	0x00000000
	.align		4
        /*000c*/ 	.word	0xfffffffe
	.align		4
        /*0010*/ 	.word	0x00000000
	.align		4
        /*0014*/ 	.word	0xfffffffd
	.align		4
        /*0018*/ 	.word	0x00000000
	.align		4
        /*001c*/ 	.word	0xfffffffc


//--------------------- .text._Z14vector_add_gpuPfS_S_i --------------------------
	.section	.text._Z14vector_add_gpuPfS_S_i,"ax",@progbits
	.align	128
        .global         _Z14vector_add_gpuPfS_S_i
        .type           _Z14vector_add_gpuPfS_S_i,@function
        .size           _Z14vector_add_gpuPfS_S_i,(.L_x_1 - _Z14vector_add_gpuPfS_S_i)
        .other          _Z14vector_add_gpuPfS_S_i,@"STO_CUDA_ENTRY STV_DEFAULT"
_Z14vector_add_gpuPfS_S_i:
.text._Z14vector_add_gpuPfS_S_i:
[----:B------:R-:W-:Y:S01]  /*0000*/  LDC R1, c[0x0][0x37c] ;  /* 0x0000df00ff017b82 */ /* 0x000fe20000000800 */
[----:B------:R-:W-:Y:S05]  /*0010*/  EXIT ;  /* 0x000000000000794d */ /* 0x000fea0003800000 */
.L_x_0:
[----:B------:R-:W-:-:S00]  /*0020*/  BRA `(.L_x_0) ;  /* 0xfffffffc00fc7947 */ /* 0x000fc0000383ffff */
[----:B------:R-:W-:-:S00]  /*0030*/  NOP ;  /* 0x0000000000007918 */ /* 0x000fc00000000000 */
        /* <DEDUP_REMOVED lines=12> */
.L_x_1:


//--------------------- .nv.shared.reserved.0     --------------------------
	.section	.nv.shared.reserved.0,"aw",@nobits
	.weak		__nv_reservedSMEM_offset_0_alias
	.size		__nv_reservedSMEM_offset_0_alias, 0, 64
	.other		__nv_reservedSMEM_offset_0_alias,@"STO_CUDA_RESERVED_SHARED STV_DEFAULT"
__nv_reservedSMEM_offset_0_alias:
	.zero		0
	.zero		64


//--------------------- .nv.constant0._Z14vector_add_gpuPfS_S_i --------------------------
	.section	.nv.constant0._Z14vector_add_gpuPfS_S_i,"a",@progbits
	.sectionflags	@""
	.align	4
.nv.constant0._Z14vector_add_gpuPfS_S_i:
	.zero		924


//--------------------- SYMBOLS --------------------------

	.type		.nv.reservedSmem.offset0,@object
	.size		.nv.reservedSmem.offset0,0x4
